//
// Generated by NVIDIA NVVM Compiler
//
// Compiler Build ID: CL-36424714
// Cuda compilation tools, release 13.0, V13.0.88
// Based on NVVM 20.0.0
//

.version 9.0
.target sm_100
.address_size 64

	// .globl	_Z6reduceP6float4Pf
// _ZZ6reduceP6float4PfE6s_data has been demoted

.visible .entry _Z6reduceP6float4Pf(
	.param .u64 .ptr .align 1 _Z6reduceP6float4Pf_param_0,
	.param .u64 .ptr .align 1 _Z6reduceP6float4Pf_param_1
)
{
	.reg .pred 	%p<13>;
	.reg .b32 	%r<11>;
	.reg .b32 	%f<63>;
	.reg .b64 	%rd<9>;
	// demoted variable
	.shared .align 4 .b8 _ZZ6reduceP6float4PfE6s_data[4096];
	ld.param.u64 	%rd2, [_Z6reduceP6float4Pf_param_0];
	ld.param.u64 	%rd3, [_Z6reduceP6float4Pf_param_1];
	cvta.to.global.u64 	%rd4, %rd3;
	mov.u32 	%r7, %ntid.x;
	mov.u32 	%r8, %ctaid.x;
	mov.u32 	%r1, %tid.x;
	mad.lo.s32 	%r2, %r7, %r8, %r1;
	mul.wide.u32 	%rd5, %r8, 4;
	add.s64 	%rd1, %rd4, %rd5;
	cvta.to.global.u64 	%rd6, %rd2;
	mul.wide.s32 	%rd7, %r2, 16;
	add.s64 	%rd8, %rd6, %rd7;
	ld.global.v4.f32 	{%f8, %f9, %f10, %f11}, [%rd8];
	add.f32 	%f12, %f8, %f11;
	add.f32 	%f13, %f9, %f12;
	add.f32 	%f14, %f10, %f13;
	add.f32 	%f15, %f14, 0f00000000;
	ld.global.v4.f32 	{%f16, %f17, %f18, %f19}, [%rd8+8192];
	add.f32 	%f20, %f16, %f19;
	add.f32 	%f21, %f17, %f20;
	add.f32 	%f22, %f18, %f21;
	add.f32 	%f23, %f15, %f22;
	ld.global.v4.f32 	{%f24, %f25, %f26, %f27}, [%rd8+16384];
	add.f32 	%f28, %f24, %f27;
	add.f32 	%f29, %f25, %f28;
	add.f32 	%f30, %f26, %f29;
	add.f32 	%f31, %f23, %f30;
	ld.global.v4.f32 	{%f32, %f33, %f34, %f35}, [%rd8+24576];
	add.f32 	%f36, %f32, %f35;
	add.f32 	%f37, %f33, %f36;
	add.f32 	%f38, %f34, %f37;
	add.f32 	%f39, %f31, %f38;
	shl.b32 	%r9, %r1, 2;
	mov.u32 	%r10, _ZZ6reduceP6float4PfE6s_data;
	add.s32 	%r5, %r10, %r9;
	st.shared.f32 	[%r5], %f39;
	bar.sync 	0;
	setp.gt.u32 	%p1, %r1, 255;
	add.s32 	%r4, %r5, %r9;
	@%p1 bra 	$L__BB0_2;
	ld.shared.f32 	%f40, [%r4];
	ld.shared.f32 	%f41, [%r4+4];
	add.f32 	%f42, %f40, %f41;
	st.shared.f32 	[%r5+2048], %f42;
$L__BB0_2:
	bar.sync 	0;
	setp.gt.u32 	%p2, %r1, 127;
	@%p2 bra 	$L__BB0_4;
	ld.shared.f32 	%f43, [%r4+2048];
	ld.shared.f32 	%f44, [%r4+2052];
	add.f32 	%f45, %f43, %f44;
	st.shared.f32 	[%r5+3072], %f45;
$L__BB0_4:
	bar.sync 	0;
	setp.gt.u32 	%p3, %r1, 63;
	@%p3 bra 	$L__BB0_6;
	ld.shared.f32 	%f46, [%r4+3072];
	ld.shared.f32 	%f47, [%r4+3076];
	add.f32 	%f48, %f46, %f47;
	st.shared.f32 	[%r5+3584], %f48;
$L__BB0_6:
	bar.sync 	0;
	setp.gt.u32 	%p4, %r1, 31;
	@%p4 bra 	$L__BB0_8;
	ld.shared.f32 	%f49, [%r4+3584];
	ld.shared.f32 	%f50, [%r4+3588];
	add.f32 	%f51, %f49, %f50;
	st.shared.f32 	[%r5+3840], %f51;
$L__BB0_8:
	bar.sync 	0;
	setp.gt.u32 	%p5, %r1, 15;
	@%p5 bra 	$L__BB0_10;
	ld.shared.f32 	%f52, [%r4+3840];
	ld.shared.f32 	%f53, [%r4+3844];
	add.f32 	%f54, %f52, %f53;
	st.shared.f32 	[%r5+3968], %f54;
$L__BB0_10:
	bar.sync 	0;
	setp.gt.u32 	%p6, %r2, 31;
	mov.f32 	%f62, 0f00000000;
	@%p6 bra 	$L__BB0_18;
	and.b32  	%r6, %r1, 31;
	setp.ne.s32 	%p7, %r6, 0;
	@%p7 bra 	$L__BB0_13;
	ld.shared.f32 	%f62, [%r5+3968];
	bra.uni 	$L__BB0_18;
$L__BB0_13:
	ld.shared.f32 	%f56, [%r5+3964];
	ld.shared.f32 	%f57, [%r5+3968];
	add.f32 	%f62, %f56, %f57;
	st.shared.f32 	[%r5+3968], %f62;
	setp.eq.s32 	%p8, %r6, 1;
	@%p8 bra 	$L__BB0_18;
	ld.shared.f32 	%f58, [%r5+3960];
	add.f32 	%f62, %f58, %f62;
	st.shared.f32 	[%r5+3968], %f62;
	setp.lt.u32 	%p9, %r6, 4;
	@%p9 bra 	$L__BB0_18;
	ld.shared.f32 	%f59, [%r5+3952];
	add.f32 	%f62, %f59, %f62;
	st.shared.f32 	[%r5+3968], %f62;
	setp.lt.u32 	%p10, %r6, 8;
	@%p10 bra 	$L__BB0_18;
	ld.shared.f32 	%f60, [%r5+3936];
	add.f32 	%f62, %f60, %f62;
	st.shared.f32 	[%r5+3968], %f62;
	setp.lt.u32 	%p11, %r6, 16;
	@%p11 bra 	$L__BB0_18;
	ld.shared.f32 	%f61, [%r5+3904];
	add.f32 	%f62, %f61, %f62;
	st.shared.f32 	[%r5+3968], %f62;
$L__BB0_18:
	setp.ne.s32 	%p12, %r1, 31;
	@%p12 bra 	$L__BB0_20;
	st.global.f32 	[%rd1], %f62;
$L__BB0_20:
	ret;

}


// ===== COMPILED SASS (sm_100) =====

	.target	sm_100

	.elftype	@"ET_EXEC"


//--------------------- .note.nv.tkinfo           --------------------------
	.section	.note.nv.tkinfo,"",@"SHT_NOTE"
	.sectionflags	@"SHF_NOTE_NV_TKINFO"
	.tkinfo
        /*0018*/ 	.word	0x00000002
        /*0030*/ 	.string	""
        /*0030*/ 	.string	"ptxas"
        /*0030*/ 	.string	"Cuda compilation tools, release 13.0, V13.0.88"
        /*0030*/ 	.string	"Build cuda_13.0.r13.0/compiler.36424714_0"
        /*0030*/ 	.string	"-arch sm_100 -m 64 "



//--------------------- .note.nv.cuinfo           --------------------------
	.section	.note.nv.cuinfo,"",@"SHT_NOTE"
	.sectionflags	@"SHF_NOTE_NV_CUINFO"
        /*0018*/ 	.short	0x0002
        /*001a*/ 	.short	0x0064
        /*001c*/ 	.short	0x0082
	.zero		2


//--------------------- .nv.info                  --------------------------
	.section	.nv.info,"",@"SHT_CUDA_INFO"
	.align	4


	//----- nvinfo : EIATTR_REGCOUNT
	.align		4
        /*0000*/ 	.byte	0x04, 0x2f
        /*0002*/ 	.short	(.L_1 - .L_0)
	.align		4
.L_0:
        /*0004*/ 	.word	index@(_Z6reduceP6float4Pf)
        /*0008*/ 	.word	0x00000018


	//----- nvinfo : EIATTR_FRAME_SIZE
	.align		4
.L_1:
        /*000c*/ 	.byte	0x04, 0x11
        /*000e*/ 	.short	(.L_3 - .L_2)
	.align		4
.L_2:
        /*0010*/ 	.word	index@(_Z6reduceP6float4Pf)
        /*0014*/ 	.word	0x00000000


	//----- nvinfo : EIATTR_MIN_STACK_SIZE
	.align		4
.L_3:
        /*0018*/ 	.byte	0x04, 0x12
        /*001a*/ 	.short	(.L_5 - .L_4)
	.align		4
.L_4:
        /*001c*/ 	.word	index@(_Z6reduceP6float4Pf)
        /*0020*/ 	.word	0x00000000
.L_5:


//--------------------- .nv.compat                --------------------------
	.section	.nv.compat,"",@"SHT_CUDA_COMPAT_INFO"
	.align	4
        /*0000*/ 	.byte	0x02, 0x09, 0x00, 0x00, 0x02, 0x02, 0x01, 0x00, 0x02, 0x05, 0x05, 0x00, 0x03, 0x07, 0x01, 0x01
        /*0010*/ 	.byte	0x02, 0x03, 0x00, 0x00, 0x02, 0x06, 0x01, 0x00, 0x04, 0x0b, 0x08, 0x00, 0x09, 0x00, 0x00, 0x00
        /*0020*/ 	.byte	0x00, 0x00, 0x00, 0x00


//--------------------- .nv.info._Z6reduceP6float4Pf --------------------------
	.section	.nv.info._Z6reduceP6float4Pf,"",@"SHT_CUDA_INFO"
	.sectionflags	@""
	.align	4


	//----- nvinfo : EIATTR_CUDA_API_VERSION
	.align		4
        /*0000*/ 	.byte	0x04, 0x37
        /*0002*/ 	.short	(.L_7 - .L_6)
.L_6:
        /*0004*/ 	.word	0x00000082


	//----- nvinfo : EIATTR_KPARAM_INFO
	.align		4
.L_7:
        /*0008*/ 	.byte	0x04, 0x17
        /*000a*/ 	.short	(.L_9 - .L_8)
.L_8:
        /*000c*/ 	.word	0x00000000
        /*0010*/ 	.short	0x0001
        /*0012*/ 	.short	0x0008
        /*0014*/ 	.byte	0x00, 0xf5, 0x21, 0x00


	//----- nvinfo : EIATTR_KPARAM_INFO
	.align		4
.L_9:
        /*0018*/ 	.byte	0x04, 0x17
        /*001a*/ 	.short	(.L_11 - .L_10)
.L_10:
        /*001c*/ 	.word	0x00000000
        /*0020*/ 	.short	0x0000
        /*0022*/ 	.short	0x0000
        /*0024*/ 	.byte	0x00, 0xf5, 0x21, 0x00


	//----- nvinfo : EIATTR_SPARSE_MMA_MASK
	.align		4
.L_11:
        /*0028*/ 	.byte	0x03, 0x50
        /*002a*/ 	.short	0x0000


	//----- nvinfo : EIATTR_MAXREG_COUNT
	.align		4
        /*002c*/ 	.byte	0x03, 0x1b
        /*002e*/ 	.short	0x00ff


	//----- nvinfo : EIATTR_NUM_BARRIERS
	.align		4
        /*0030*/ 	.byte	0x02, 0x4c
        /*0032*/ 	.byte	0x01
	.zero		1


	//----- nvinfo : EIATTR_MERCURY_ISA_VERSION
	.align		4
        /*0034*/ 	.byte	0x03, 0x5f
        /*0036*/ 	.short	0x0101


	//----- nvinfo : EIATTR_VRC_CTA_INIT_COUNT
	.align		4
        /*0038*/ 	.byte	0x02, 0x4a
	.zero		1
	.zero		1


	//----- nvinfo : EIATTR_EXIT_INSTR_OFFSETS
	.align		4
        /*003c*/ 	.byte	0x04, 0x1c
        /*003e*/ 	.short	(.L_13 - .L_12)


	//   ....[0]....
.L_12:
        /*0040*/ 	.word	0x00000630


	//   ....[1]....
        /*0044*/ 	.word	0x00000650


	//----- nvinfo : EIATTR_CRS_STACK_SIZE
	.align		4
.L_13:
        /*0048*/ 	.byte	0x04, 0x1e
        /*004a*/ 	.short	(.L_15 - .L_14)
.L_14:
        /*004c*/ 	.word	0x00000000


	//----- nvinfo : EIATTR_CBANK_PARAM_SIZE
	.align		4
.L_15:
        /*0050*/ 	.byte	0x03, 0x19
        /*0052*/ 	.short	0x0010


	//----- nvinfo : EIATTR_PARAM_CBANK
	.align		4
        /*0054*/ 	.byte	0x04, 0x0a
        /*0056*/ 	.short	(.L_17 - .L_16)
	.align		4
.L_16:
        /*0058*/ 	.word	index@(.nv.constant0._Z6reduceP6float4Pf)
        /*005c*/ 	.short	0x0380
        /*005e*/ 	.short	0x0010


	//----- nvinfo : EIATTR_SW_WAR
	.align		4
.L_17:
        /*0060*/ 	.byte	0x04, 0x36
        /*0062*/ 	.short	(.L_19 - .L_18)
.L_18:
        /*0064*/ 	.word	0x00000008
.L_19:


//--------------------- .nv.callgraph             --------------------------
	.section	.nv.callgraph,"",@"SHT_CUDA_CALLGRAPH"
	.align	4
	.sectionentsize	8
	.align		4
        /*0000*/ 	.word	0x00000000
	.align		4
        /*0004*/ 	.word	0xffffffff
	.align		4
        /*0008*/ 	.word	0x00000000
	.align		4
        /*000c*/ 	.word	0xfffffffe
	.align		4
        /*0010*/ 	.word	0x00000000
	.align		4
        /*0014*/ 	.word	0xfffffffd
	.align		4
        /*0018*/ 	.word	0x00000000
	.align		4
        /*001c*/ 	.word	0xfffffffc


//--------------------- .text._Z6reduceP6float4Pf --------------------------
	.section	.text._Z6reduceP6float4Pf,"ax",@progbits
	.align	128
        .global         _Z6reduceP6float4Pf
        .type           _Z6reduceP6float4Pf,@function
        .size           _Z6reduceP6float4Pf,(.L_x_3 - _Z6reduceP6float4Pf)
        .other          _Z6reduceP6float4Pf,@"STO_CUDA_ENTRY STV_DEFAULT"
_Z6reduceP6float4Pf:
.text._Z6reduceP6float4Pf:
[----:B------:R-:W-:Y:S01]  /*0000*/  LDC R1, c[0x0][0x37c] ;  /* 0x0000df00ff017b82 */ /* 0x000fe20000000800 */
[----:B------:R-:W0:Y:S07]  /*0010*/  S2R R0, SR_TID.X ;  /* 0x0000000000007919 */ /* 0x000e2e0000002100 */
[----:B------:R-:W1:Y:S01]  /*0020*/  LDC.64 R20, c[0x0][0x380] ;  /* 0x0000e000ff147b82 */ /* 0x000e620000000a00 */
[----:B------:R-:W0:Y:S01]  /*0030*/  LDCU UR4, c[0x0][0x360] ;  /* 0x00006c00ff0477ac */ /* 0x000e220008000800 */
[----:B------:R-:W0:Y:S01]  /*0040*/  S2R R3, SR_CTAID.X ;  /* 0x0000000000037919 */ /* 0x000e220000002500 */
[----:B------:R-:W2:Y:S01]  /*0050*/  LDCU.64 UR6, c[0x0][0x358] ;  /* 0x00006b00ff0677ac */ /* 0x000ea20008000a00 */
[----:B0-----:R-:W-:-:S04]  /*0060*/  IMAD R2, R3, UR4, R0 ;  /* 0x0000000403027c24 */ /* 0x001fc8000f8e0200 */
[----:B-1----:R-:W-:-:S05]  /*0070*/  IMAD.WIDE R20, R2, 0x10, R20 ;  /* 0x0000001002147825 */ /* 0x002fca00078e0214 */
[----:B--2---:R-:W2:Y:S04]  /*0080*/  LDG.E.128 R4, desc[UR6][R20.64] ;  /* 0x0000000614047981 */ /* 0x004ea8000c1e1d00 */
[----:B------:R-:W3:Y:S04]  /*0090*/  LDG.E.128 R8, desc[UR6][R20.64+0x2000] ;  /* 0x0020000614087981 */ /* 0x000ee8000c1e1d00 */
[----:B------:R-:W4:Y:S04]  /*00a0*/  LDG.E.128 R12, desc[UR6][R20.64+0x4000] ;  /* 0x00400006140c7981 */ /* 0x000f28000c1e1d00 */
[----:B------:R-:W5:Y:S01]  /*00b0*/  LDG.E.128 R16, desc[UR6][R20.64+0x6000] ;  /* 0x0060000614107981 */ /* 0x000f62000c1e1d00 */
[----:B------:R-:W0:Y:S01]  /*00c0*/  S2UR UR5, SR_CgaCtaId ;  /* 0x00000000000579c3 */ /* 0x000e220000008800 */
[----:B------:R-:W-:Y:S01]  /*00d0*/  UMOV UR4, 0x400 ;  /* 0x0000040000047882 */ /* 0x000fe20000000000 */
[C---:B------:R-:W-:Y:S01]  /*00e0*/  ISETP.GT.U32.AND P0, PT, R0.reuse, 0xff, PT ;  /* 0x000000ff0000780c */ /* 0x040fe20003f04070 */
[----:B------:R-:W-:Y:S01]  /*00f0*/  BSSY.RECONVERGENT B0, `(.L_x_0) ;  /* 0x0000052000007945 */ /* 0x000fe20003800200 */
[----:B------:R-:W-:Y:S01]  /*0100*/  ISETP.GT.U32.AND P1, PT, R0, 0x7f, PT ;  /* 0x0000007f0000780c */ /* 0x000fe20003f24070 */
[----:B0-----:R-:W-:Y:S01]  /*0110*/  ULEA UR4, UR5, UR4, 0x18 ;  /* 0x0000000405047291 */ /* 0x001fe2000f8ec0ff */
[----:B--2---:R-:W-:Y:S01]  /*0120*/  FADD R4, R4, R7 ;  /* 0x0000000704047221 */ /* 0x004fe20000000000 */
[----:B---3--:R-:W-:-:S03]  /*0130*/  FADD R8, R8, R11 ;  /* 0x0000000b08087221 */ /* 0x008fc60000000000 */
[----:B------:R-:W-:Y:S01]  /*0140*/  FADD R5, R5, R4 ;  /* 0x0000000405057221 */ /* 0x000fe20000000000 */
[----:B------:R-:W-:-:S03]  /*0150*/  FADD R9, R9, R8 ;  /* 0x0000000809097221 */ /* 0x000fc60000000000 */
[----:B------:R-:W-:Y:S01]  /*0160*/  FADD R5, R6, R5 ;  /* 0x0000000506057221 */ /* 0x000fe20000000000 */
[----:B----4-:R-:W-:Y:S01]  /*0170*/  FADD R12, R12, R15 ;  /* 0x0000000f0c0c7221 */ /* 0x010fe20000000000 */
[----:B------:R-:W-:Y:S02]  /*0180*/  FADD R10, R10, R9 ;  /* 0x000000090a0a7221 */ /* 0x000fe40000000000 */
[----:B------:R-:W-:Y:S01]  /*0190*/  FADD R5, RZ, R5 ;  /* 0x00000005ff057221 */ /* 0x000fe20000000000 */
[----:B------:R-:W-:Y:S01]  /*01a0*/  FADD R13, R13, R12 ;  /* 0x0000000c0d0d7221 */ /* 0x000fe20000000000 */
[----:B-----5:R-:W-:Y:S02]  /*01b0*/  FADD R16, R16, R19 ;  /* 0x0000001310107221 */ /* 0x020fe40000000000 */
[----:B------:R-:W-:Y:S01]  /*01c0*/  FADD R5, R5, R10 ;  /* 0x0000000a05057221 */ /* 0x000fe20000000000 */
[----:B------:R-:W-:Y:S01]  /*01d0*/  FADD R14, R14, R13 ;  /* 0x0000000d0e0e7221 */ /* 0x000fe20000000000 */
[----:B------:R-:W-:-:S03]  /*01e0*/  FADD R17, R17, R16 ;  /* 0x0000001011117221 */ /* 0x000fc60000000000 */
[----:B------:R-:W-:Y:S01]  /*01f0*/  FADD R14, R5, R14 ;  /* 0x0000000e050e7221 */ /* 0x000fe20000000000 */
[----:B------:R-:W-:Y:S01]  /*0200*/  FADD R17, R18, R17 ;  /* 0x0000001112117221 */ /* 0x000fe20000000000 */
[----:B------:R-:W-:-:S03]  /*0210*/  LEA R5, R0, UR4, 0x2 ;  /* 0x0000000400057c11 */ /* 0x000fc6000f8e10ff */
[----:B------:R-:W-:Y:S01]  /*0220*/  FADD R14, R14, R17 ;  /* 0x000000110e0e7221 */ /* 0x000fe20000000000 */
[----:B------:R-:W-:-:S04]  /*0230*/  LEA R4, R0, R5, 0x2 ;  /* 0x0000000500047211 */ /* 0x000fc800078e10ff */
[----:B------:R-:W-:Y:S01]  /*0240*/  STS [R5], R14 ;  /* 0x0000000e05007388 */ /* 0x000fe20000000800 */
[----:B------:R-:W-:Y:S06]  /*0250*/  BAR.SYNC.DEFER_BLOCKING 0x0 ;  /* 0x0000000000007b1d */ /* 0x000fec0000010000 */
[----:B------:R-:W-:Y:S04]  /*0260*/  @!P0 LDS R6, [R4] ;  /* 0x0000000004068984 */ /* 0x000fe80000000800 */
[----:B------:R-:W0:Y:S02]  /*0270*/  @!P0 LDS R7, [R4+0x4] ;  /* 0x0000040004078984 */ /* 0x000e240000000800 */
[----:B0-----:R-:W-:-:S05]  /*0280*/  @!P0 FADD R6, R6, R7 ;  /* 0x0000000706068221 */ /* 0x001fca0000000000 */
[----:B------:R-:W-:Y:S01]  /*0290*/  @!P0 STS [R5+0x800], R6 ;  /* 0x0008000605008388 */ /* 0x000fe20000000800 */
[----:B------:R-:W-:Y:S01]  /*02a0*/  BAR.SYNC.DEFER_BLOCKING 0x0 ;  /* 0x0000000000007b1d */ /* 0x000fe20000010000 */
[----:B------:R-:W-:-:S05]  /*02b0*/  ISETP.GT.U32.AND P0, PT, R0, 0x3f, PT ;  /* 0x0000003f0000780c */ /* 0x000fca0003f04070 */
[----:B------:R-:W-:Y:S04]  /*02c0*/  @!P1 LDS R7, [R4+0x800] ;  /* 0x0008000004079984 */ /* 0x000fe80000000800 */
        /* <DEDUP_REMOVED lines=13> */
[----:B0-----:R-:W-:Y:S02]  /*03a0*/  @!P1 FADD R8, R6, R7 ;  /* 0x0000000706089221 */ /* 0x001fe40000000000 */
[----:B------:R-:W0:Y:S03]  /*03b0*/  LDC.64 R6, c[0x0][0x388] ;  /* 0x0000e200ff067b82 */ /* 0x000e260000000a00 */
[----:B------:R-:W-:Y:S05]  /*03c0*/  @!P1 STS [R5+0xf00], R8 ;  /* 0x000f000805009388 */ /* 0x000fea0000000800 */
[----:B------:R-:W-:Y:S06]  /*03d0*/  BAR.SYNC.DEFER_BLOCKING 0x0 ;  /* 0x0000000000007b1d */ /* 0x000fec0000010000 */
[----:B------:R-:W-:Y:S04]  /*03e0*/  @!P0 LDS R9, [R4+0xf00] ;  /* 0x000f000004098984 */ /* 0x000fe80000000800 */
[----:B------:R-:W1:Y:S02]  /*03f0*/  @!P0 LDS R12, [R4+0xf04] ;  /* 0x000f0400040c8984 */ /* 0x000e640000000800 */
[----:B-1----:R-:W-:-:S05]  /*0400*/  @!P0 FADD R12, R9, R12 ;  /* 0x0000000c090c8221 */ /* 0x002fca0000000000 */
[----:B------:R1:W-:Y:S01]  /*0410*/  @!P0 STS [R5+0xf80], R12 ;  /* 0x000f800c05008388 */ /* 0x0003e20000000800 */
[----:B------:R-:W-:Y:S01]  /*0420*/  BAR.SYNC.DEFER_BLOCKING 0x0 ;  /* 0x0000000000007b1d */ /* 0x000fe20000010000 */
[----:B------:R-:W-:Y:S01]  /*0430*/  ISETP.GT.U32.AND P0, PT, R2, 0x1f, PT ;  /* 0x0000001f0200780c */ /* 0x000fe20003f04070 */
[----:B0-----:R-:W-:-:S04]  /*0440*/  IMAD.WIDE.U32 R2, R3, 0x4, R6 ;  /* 0x0000000403027825 */ /* 0x001fc800078e0006 */
[----:B------:R-:W-:-:S08]  /*0450*/  HFMA2 R6, -RZ, RZ, 0, 0 ;  /* 0x00000000ff067431 */ /* 0x000fd000000001ff */
[----:B-1----:R-:W-:Y:S05]  /*0460*/  @P0 BRA `(.L_x_1) ;  /* 0x0000000000680947 */ /* 0x002fea0003800000 */
[----:B------:R-:W-:-:S13]  /*0470*/  LOP3.LUT P0, R4, R0, 0x1f, RZ, 0xc0, !PT ;  /* 0x0000001f00047812 */ /* 0x000fda000780c0ff */
[----:B------:R0:W1:Y:S01]  /*0480*/  @!P0 LDS R6, [R5+0xf80] ;  /* 0x000f800005068984 */ /* 0x0000620000000800 */
[----:B------:R-:W-:Y:S05]  /*0490*/  @!P0 BRA `(.L_x_1) ;  /* 0x00000000005c8947 */ /* 0x000fea0003800000 */
[----:B-1----:R-:W-:Y:S01]  /*04a0*/  LDS R6, [R5+0xf7c] ;  /* 0x000f7c0005067984 */ /* 0x002fe20000000800 */
[----:B------:R-:W-:-:S03]  /*04b0*/  ISETP.NE.AND P0, PT, R4, 0x1, PT ;  /* 0x000000010400780c */ /* 0x000fc60003f05270 */
[----:B------:R-:W1:Y:S02]  /*04c0*/  LDS R7, [R5+0xf80] ;  /* 0x000f800005077984 */ /* 0x000e640000000800 */
[----:B-1----:R-:W-:-:S05]  /*04d0*/  FADD R6, R7, R6 ;  /* 0x0000000607067221 */ /* 0x002fca0000000000 */
[----:B------:R2:W-:Y:S03]  /*04e0*/  STS [R5+0xf80], R6 ;  /* 0x000f800605007388 */ /* 0x0005e60000000800 */
[----:B------:R-:W-:Y:S05]  /*04f0*/  @!P0 BRA `(.L_x_1) ;  /* 0x0000000000448947 */ /* 0x000fea0003800000 */
[----:B------:R-:W2:Y:S01]  /*0500*/  LDS R7, [R5+0xf78] ;  /* 0x000f780005077984 */ /* 0x000ea20000000800 */
[----:B------:R-:W-:Y:S01]  /*0510*/  ISETP.GE.U32.AND P0, PT, R4, 0x4, PT ;  /* 0x000000040400780c */ /* 0x000fe20003f06070 */
[----:B--2---:R-:W-:-:S05]  /*0520*/  FADD R6, R6, R7 ;  /* 0x0000000706067221 */ /* 0x004fca0000000000 */
[----:B------:R3:W-:Y:S07]  /*0530*/  STS [R5+0xf80], R6 ;  /* 0x000f800605007388 */ /* 0x0007ee0000000800 */
[----:B------:R-:W-:Y:S05]  /*0540*/  @!P0 BRA `(.L_x_1) ;  /* 0x0000000000308947 */ /* 0x000fea0003800000 */
[----:B------:R-:W3:Y:S01]  /*0550*/  LDS R7, [R5+0xf70] ;  /* 0x000f700005077984 */ /* 0x000ee20000000800 */
[----:B------:R-:W-:Y:S01]  /*0560*/  ISETP.GE.U32.AND P0, PT, R4, 0x8, PT ;  /* 0x000000080400780c */ /* 0x000fe20003f06070 */
[----:B---3--:R-:W-:-:S05]  /*0570*/  FADD R6, R6, R7 ;  /* 0x0000000706067221 */ /* 0x008fca0000000000 */
[----:B------:R4:W-:Y:S07]  /*0580*/  STS [R5+0xf80], R6 ;  /* 0x000f800605007388 */ /* 0x0009ee0000000800 */
[----:B------:R-:W-:Y:S05]  /*0590*/  @!P0 BRA `(.L_x_1) ;  /* 0x00000000001c8947 */ /* 0x000fea0003800000 */
[----:B------:R-:W-:Y:S01]  /*05a0*/  ISETP.GE.U32.AND P0, PT, R4, 0x10, PT ;  /* 0x000000100400780c */ /* 0x000fe20003f06070 */
[----:B------:R-:W4:-:S12]  /*05b0*/  LDS R7, [R5+0xf60] ;  /* 0x000f600005077984 */ /* 0x000f180000000800 */
[----:B------:R-:W1:Y:S01]  /*05c0*/  @P0 LDS R9, [R5+0xf40] ;  /* 0x000f400005090984 */ /* 0x000e620000000800 */
[----:B----4-:R-:W-:-:S05]  /*05d0*/  FADD R6, R6, R7 ;  /* 0x0000000706067221 */ /* 0x010fca0000000000 */
[----:B------:R1:W-:Y:S02]  /*05e0*/  STS [R5+0xf80], R6 ;  /* 0x000f800605007388 */ /* 0x0003e40000000800 */
[----:B-1----:R-:W-:-:S05]  /*05f0*/  @P0 FADD R6, R6, R9 ;  /* 0x0000000906060221 */ /* 0x002fca0000000000 */
[----:B------:R1:W-:Y:S02]  /*0600*/  @P0 STS [R5+0xf80], R6 ;  /* 0x000f800605000388 */ /* 0x0003e40000000800 */
.L_x_1:
[----:B------:R-:W-:Y:S05]  /*0610*/  BSYNC.RECONVERGENT B0 ;  /* 0x0000000000007941 */ /* 0x000fea0003800200 */
.L_x_0:
[----:B------:R-:W-:-:S13]  /*0620*/  ISETP.NE.AND P0, PT, R0, 0x1f, PT ;  /* 0x0000001f0000780c */ /* 0x000fda0003f05270 */
[----:B------:R-:W-:Y:S05]  /*0630*/  @P0 EXIT ;  /* 0x000000000000094d */ /* 0x000fea0003800000 */
[----:B-1----:R-:W-:Y:S01]  /*0640*/  STG.E desc[UR6][R2.64], R6 ;  /* 0x0000000602007986 */ /* 0x002fe2000c101906 */
[----:B------:R-:W-:Y:S05]  /*0650*/  EXIT ;  /* 0x000000000000794d */ /* 0x000fea0003800000 */
.L_x_2:
[----:B------:R-:W-:-:S00]  /*0660*/  BRA `(.L_x_2) ;  /* 0xfffffffc00fc7947 */ /* 0x000fc0000383ffff */
[----:B------:R-:W-:-:S00]  /*0670*/  NOP ;  /* 0x0000000000007918 */ /* 0x000fc00000000000 */
        /* <DEDUP_REMOVED lines=8> */
.L_x_3:


//--------------------- .nv.shared._Z6reduceP6float4Pf --------------------------
	.section	.nv.shared._Z6reduceP6float4Pf,"aw",@nobits
	.sectionflags	@""
	.align	4
.nv.shared._Z6reduceP6float4Pf:
	.zero		5120


//--------------------- .nv.shared.reserved.0     --------------------------
	.section	.nv.shared.reserved.0,"aw",@nobits
	.weak		__nv_reservedSMEM_offset_0_alias
	.size		__nv_reservedSMEM_offset_0_alias, 0, 64
	.other		__nv_reservedSMEM_offset_0_alias,@"STO_CUDA_RESERVED_SHARED STV_DEFAULT"
__nv_reservedSMEM_offset_0_alias:
	.zero		0
	.zero		64


//--------------------- .nv.constant0._Z6reduceP6float4Pf --------------------------
	.section	.nv.constant0._Z6reduceP6float4Pf,"a",@progbits
	.sectionflags	@""
	.align	4
.nv.constant0._Z6reduceP6float4Pf:
	.zero		912


//--------------------- SYMBOLS --------------------------

	.type		.nv.reservedSmem.offset0,@object
	.size		.nv.reservedSmem.offset0,0x4
	.type		.nv.reservedSmem.cap,@object
	.size		.nv.reservedSmem.cap,0x4
